//
// Generated by NVIDIA NVVM Compiler
//
// Compiler Build ID: CL-36424714
// Cuda compilation tools, release 13.0, V13.0.88
// Based on NVVM 20.0.0
//

.version 9.0
.target sm_100
.address_size 64

	// .globl	_Z14convolution_1DPiS_i
.const .align 4 .b8 d_kernel[12];

.visible .entry _Z14convolution_1DPiS_i(
	.param .u64 .ptr .align 1 _Z14convolution_1DPiS_i_param_0,
	.param .u64 .ptr .align 1 _Z14convolution_1DPiS_i_param_1,
	.param .u32 _Z14convolution_1DPiS_i_param_2
)
{
	.reg .pred 	%p<7>;
	.reg .b32 	%r<24>;
	.reg .b64 	%rd<13>;

	ld.param.u64 	%rd3, [_Z14convolution_1DPiS_i_param_0];
	ld.param.u64 	%rd2, [_Z14convolution_1DPiS_i_param_1];
	ld.param.u32 	%r9, [_Z14convolution_1DPiS_i_param_2];
	cvta.to.global.u64 	%rd1, %rd3;
	mov.u32 	%r10, %tid.x;
	mov.u32 	%r11, %ctaid.x;
	mov.u32 	%r12, %ntid.x;
	mad.lo.s32 	%r1, %r11, %r12, %r10;
	setp.ge.s32 	%p1, %r1, %r9;
	@%p1 bra 	$L__BB0_8;
	setp.lt.s32 	%p2, %r1, 1;
	mov.b32 	%r22, 0;
	@%p2 bra 	$L__BB0_3;
	add.s32 	%r14, %r1, -1;
	mul.wide.u32 	%rd4, %r14, 4;
	add.s64 	%rd5, %rd1, %rd4;
	ld.global.u32 	%r15, [%rd5];
	ld.const.u32 	%r16, [d_kernel];
	mul.lo.s32 	%r22, %r16, %r15;
$L__BB0_3:
	setp.lt.s32 	%p3, %r1, 0;
	@%p3 bra 	$L__BB0_5;
	mul.wide.u32 	%rd6, %r1, 4;
	add.s64 	%rd7, %rd1, %rd6;
	ld.global.u32 	%r17, [%rd7];
	ld.const.u32 	%r18, [d_kernel+4];
	mad.lo.s32 	%r22, %r18, %r17, %r22;
$L__BB0_5:
	add.s32 	%r6, %r1, 1;
	setp.lt.s32 	%p4, %r1, -1;
	setp.ge.s32 	%p5, %r6, %r9;
	or.pred  	%p6, %p4, %p5;
	@%p6 bra 	$L__BB0_7;
	mul.wide.u32 	%rd8, %r6, 4;
	add.s64 	%rd9, %rd1, %rd8;
	ld.global.u32 	%r19, [%rd9];
	ld.const.u32 	%r20, [d_kernel+8];
	mad.lo.s32 	%r22, %r20, %r19, %r22;
$L__BB0_7:
	cvta.to.global.u64 	%rd10, %rd2;
	mul.wide.s32 	%rd11, %r1, 4;
	add.s64 	%rd12, %rd10, %rd11;
	st.global.u32 	[%rd12], %r22;
$L__BB0_8:
	ret;

}


// ===== COMPILED SASS (sm_100) =====

	.target	sm_100

	.elftype	@"ET_EXEC"


//--------------------- .note.nv.tkinfo           --------------------------
	.section	.note.nv.tkinfo,"",@"SHT_NOTE"
	.sectionflags	@"SHF_NOTE_NV_TKINFO"
	.tkinfo
        /*0018*/ 	.word	0x00000002
        /*0030*/ 	.string	""
        /*0030*/ 	.string	"ptxas"
        /*0030*/ 	.string	"Cuda compilation tools, release 13.0, V13.0.88"
        /*0030*/ 	.string	"Build cuda_13.0.r13.0/compiler.36424714_0"
        /*0030*/ 	.string	"-arch sm_100 -m 64 "



//--------------------- .note.nv.cuinfo           --------------------------
	.section	.note.nv.cuinfo,"",@"SHT_NOTE"
	.sectionflags	@"SHF_NOTE_NV_CUINFO"
        /*0018*/ 	.short	0x0002
        /*001a*/ 	.short	0x0064
        /*001c*/ 	.short	0x0082
	.zero		2


//--------------------- .nv.info                  --------------------------
	.section	.nv.info,"",@"SHT_CUDA_INFO"
	.align	4


	//----- nvinfo : EIATTR_REGCOUNT
	.align		4
        /*0000*/ 	.byte	0x04, 0x2f
        /*0002*/ 	.short	(.L_2 - .L_1)
	.align		4
.L_1:
        /*0004*/ 	.word	index@(_Z14convolution_1DPiS_i)
        /*0008*/ 	.word	0x00000012


	//----- nvinfo : EIATTR_FRAME_SIZE
	.align		4
.L_2:
        /*000c*/ 	.byte	0x04, 0x11
        /*000e*/ 	.short	(.L_4 - .L_3)
	.align		4
.L_3:
        /*0010*/ 	.word	index@(_Z14convolution_1DPiS_i)
        /*0014*/ 	.word	0x00000000


	//----- nvinfo : EIATTR_MIN_STACK_SIZE
	.align		4
.L_4:
        /*0018*/ 	.byte	0x04, 0x12
        /*001a*/ 	.short	(.L_6 - .L_5)
	.align		4
.L_5:
        /*001c*/ 	.word	index@(_Z14convolution_1DPiS_i)
        /*0020*/ 	.word	0x00000000
.L_6:


//--------------------- .nv.compat                --------------------------
	.section	.nv.compat,"",@"SHT_CUDA_COMPAT_INFO"
	.align	4
        /*0000*/ 	.byte	0x02, 0x09, 0x00, 0x00, 0x02, 0x02, 0x01, 0x00, 0x02, 0x05, 0x05, 0x00, 0x03, 0x07, 0x01, 0x01
        /*0010*/ 	.byte	0x02, 0x03, 0x00, 0x00, 0x02, 0x06, 0x01, 0x00, 0x04, 0x0b, 0x08, 0x00, 0x09, 0x00, 0x00, 0x00
        /*0020*/ 	.byte	0x00, 0x00, 0x00, 0x00


//--------------------- .nv.info._Z14convolution_1DPiS_i --------------------------
	.section	.nv.info._Z14convolution_1DPiS_i,"",@"SHT_CUDA_INFO"
	.sectionflags	@""
	.align	4


	//----- nvinfo : EIATTR_CUDA_API_VERSION
	.align		4
        /*0000*/ 	.byte	0x04, 0x37
        /*0002*/ 	.short	(.L_8 - .L_7)
.L_7:
        /*0004*/ 	.word	0x00000082


	//----- nvinfo : EIATTR_KPARAM_INFO
	.align		4
.L_8:
        /*0008*/ 	.byte	0x04, 0x17
        /*000a*/ 	.short	(.L_10 - .L_9)
.L_9:
        /*000c*/ 	.word	0x00000000
        /*0010*/ 	.short	0x0002
        /*0012*/ 	.short	0x0010
        /*0014*/ 	.byte	0x00, 0xf0, 0x11, 0x00


	//----- nvinfo : EIATTR_KPARAM_INFO
	.align		4
.L_10:
        /*0018*/ 	.byte	0x04, 0x17
        /*001a*/ 	.short	(.L_12 - .L_11)
.L_11:
        /*001c*/ 	.word	0x00000000
        /*0020*/ 	.short	0x0001
        /*0022*/ 	.short	0x0008
        /*0024*/ 	.byte	0x00, 0xf5, 0x21, 0x00


	//----- nvinfo : EIATTR_KPARAM_INFO
	.align		4
.L_12:
        /*0028*/ 	.byte	0x04, 0x17
        /*002a*/ 	.short	(.L_14 - .L_13)
.L_13:
        /*002c*/ 	.word	0x00000000
        /*0030*/ 	.short	0x0000
        /*0032*/ 	.short	0x0000
        /*0034*/ 	.byte	0x00, 0xf5, 0x21, 0x00


	//----- nvinfo : EIATTR_SPARSE_MMA_MASK
	.align		4
.L_14:
        /*0038*/ 	.byte	0x03, 0x50
        /*003a*/ 	.short	0x0000


	//----- nvinfo : EIATTR_MAXREG_COUNT
	.align		4
        /*003c*/ 	.byte	0x03, 0x1b
        /*003e*/ 	.short	0x00ff


	//----- nvinfo : EIATTR_MERCURY_ISA_VERSION
	.align		4
        /*0040*/ 	.byte	0x03, 0x5f
        /*0042*/ 	.short	0x0101


	//----- nvinfo : EIATTR_VRC_CTA_INIT_COUNT
	.align		4
        /*0044*/ 	.byte	0x02, 0x4a
	.zero		1
	.zero		1


	//----- nvinfo : EIATTR_EXIT_INSTR_OFFSETS
	.align		4
        /*0048*/ 	.byte	0x04, 0x1c
        /*004a*/ 	.short	(.L_16 - .L_15)


	//   ....[0]....
.L_15:
        /*004c*/ 	.word	0x00000070


	//   ....[1]....
        /*0050*/ 	.word	0x00000220


	//----- nvinfo : EIATTR_CBANK_PARAM_SIZE
	.align		4
.L_16:
        /*0054*/ 	.byte	0x03, 0x19
        /*0056*/ 	.short	0x0014


	//----- nvinfo : EIATTR_PARAM_CBANK
	.align		4
        /*0058*/ 	.byte	0x04, 0x0a
        /*005a*/ 	.short	(.L_18 - .L_17)
	.align		4
.L_17:
        /*005c*/ 	.word	index@(.nv.constant0._Z14convolution_1DPiS_i)
        /*0060*/ 	.short	0x0380
        /*0062*/ 	.short	0x0014


	//----- nvinfo : EIATTR_SW_WAR
	.align		4
.L_18:
        /*0064*/ 	.byte	0x04, 0x36
        /*0066*/ 	.short	(.L_20 - .L_19)
.L_19:
        /*0068*/ 	.word	0x00000008
.L_20:


//--------------------- .nv.callgraph             --------------------------
	.section	.nv.callgraph,"",@"SHT_CUDA_CALLGRAPH"
	.align	4
	.sectionentsize	8
	.align		4
        /*0000*/ 	.word	0x00000000
	.align		4
        /*0004*/ 	.word	0xffffffff
	.align		4
        /*0008*/ 	.word	0x00000000
	.align		4
        /*000c*/ 	.word	0xfffffffe
	.align		4
        /*0010*/ 	.word	0x00000000
	.align		4
        /*0014*/ 	.word	0xfffffffd
	.align		4
        /*0018*/ 	.word	0x00000000
	.align		4
        /*001c*/ 	.word	0xfffffffc


//--------------------- .nv.constant3             --------------------------
	.section	.nv.constant3,"a",@progbits
	.align	4
.nv.constant3:
	.type		d_kernel,@object
	.size		d_kernel,(.L_0 - d_kernel)
d_kernel:
	.zero		12
.L_0:


//--------------------- .text._Z14convolution_1DPiS_i --------------------------
	.section	.text._Z14convolution_1DPiS_i,"ax",@progbits
	.align	128
        .global         _Z14convolution_1DPiS_i
        .type           _Z14convolution_1DPiS_i,@function
        .size           _Z14convolution_1DPiS_i,(.L_x_1 - _Z14convolution_1DPiS_i)
        .other          _Z14convolution_1DPiS_i,@"STO_CUDA_ENTRY STV_DEFAULT"
_Z14convolution_1DPiS_i:
.text._Z14convolution_1DPiS_i:
[----:B------:R-:W-:Y:S01]  /*0000*/  LDC R1, c[0x0][0x37c] ;  /* 0x0000df00ff017b82 */ /* 0x000fe20000000800 */
[----:B------:R-:W0:Y:S07]  /*0010*/  S2R R11, SR_TID.X ;  /* 0x00000000000b7919 */ /* 0x000e2e0000002100 */
[----:B------:R-:W0:Y:S01]  /*0020*/  S2UR UR4, SR_CTAID.X ;  /* 0x00000000000479c3 */ /* 0x000e220000002500 */
[----:B------:R-:W1:Y:S07]  /*0030*/  LDCU UR6, c[0x0][0x390] ;  /* 0x00007200ff0677ac */ /* 0x000e6e0008000800 */
[----:B------:R-:W0:Y:S02]  /*0040*/  LDC R0, c[0x0][0x360] ;  /* 0x0000d800ff007b82 */ /* 0x000e240000000800 */
[----:B0-----:R-:W-:-:S05]  /*0050*/  IMAD R11, R0, UR4, R11 ;  /* 0x00000004000b7c24 */ /* 0x001fca000f8e020b */
[----:B-1----:R-:W-:-:S13]  /*0060*/  ISETP.GE.AND P0, PT, R11, UR6, PT ;  /* 0x000000060b007c0c */ /* 0x002fda000bf06270 */
[----:B------:R-:W-:Y:S05]  /*0070*/  @P0 EXIT ;  /* 0x000000000000094d */ /* 0x000fea0003800000 */
[C---:B------:R-:W-:Y:S01]  /*0080*/  ISETP.GE.AND P2, PT, R11.reuse, 0x1, PT ;  /* 0x000000010b00780c */ /* 0x040fe20003f46270 */
[----:B------:R-:W0:Y:S01]  /*0090*/  LDCU.64 UR4, c[0x0][0x358] ;  /* 0x00006b00ff0477ac */ /* 0x000e220008000a00 */
[C---:B------:R-:W-:Y:S02]  /*00a0*/  IADD3 R13, PT, PT, R11.reuse, 0x1, RZ ;  /* 0x000000010b0d7810 */ /* 0x040fe40007ffe0ff */
[----:B------:R-:W-:Y:S02]  /*00b0*/  ISETP.GE.AND P1, PT, R11, RZ, PT ;  /* 0x000000ff0b00720c */ /* 0x000fe40003f26270 */
[----:B------:R-:W-:-:S04]  /*00c0*/  ISETP.GE.AND P0, PT, R13, UR6, PT ;  /* 0x000000060d007c0c */ /* 0x000fc8000bf06270 */
[----:B------:R-:W-:-:S03]  /*00d0*/  ISETP.LT.OR P0, PT, R11, -0x1, P0 ;  /* 0xffffffff0b00780c */ /* 0x000fc60000701670 */
[----:B------:R-:W1:Y:S01]  /*00e0*/  @P2 LDC.64 R2, c[0x0][0x380] ;  /* 0x0000e000ff022b82 */ /* 0x000e620000000a00 */
[----:B------:R-:W-:-:S07]  /*00f0*/  @P2 IADD3 R9, PT, PT, R11, -0x1, RZ ;  /* 0xffffffff0b092810 */ /* 0x000fce0007ffe0ff */
[----:B------:R-:W2:Y:S08]  /*0100*/  @P1 LDC.64 R4, c[0x0][0x380] ;  /* 0x0000e000ff041b82 */ /* 0x000eb00000000a00 */
[----:B------:R-:W3:Y:S01]  /*0110*/  @!P0 LDC.64 R6, c[0x0][0x380] ;  /* 0x0000e000ff068b82 */ /* 0x000ee20000000a00 */
[----:B-1----:R-:W-:-:S07]  /*0120*/  @P2 IMAD.WIDE.U32 R2, R9, 0x4, R2 ;  /* 0x0000000409022825 */ /* 0x002fce00078e0002 */
[----:B------:R-:W1:Y:S01]  /*0130*/  @P2 LDC R15, c[0x3][RZ] ;  /* 0x00c00000ff0f2b82 */ /* 0x000e620000000800 */
[----:B0-----:R-:W1:Y:S01]  /*0140*/  @P2 LDG.E R2, desc[UR4][R2.64] ;  /* 0x0000000402022981 */ /* 0x001e62000c1e1900 */
[----:B--2---:R-:W-:-:S06]  /*0150*/  @P1 IMAD.WIDE.U32 R4, R11, 0x4, R4 ;  /* 0x000000040b041825 */ /* 0x004fcc00078e0004 */
[----:B------:R-:W0:Y:S01]  /*0160*/  @P1 LDC R0, c[0x3][0x4] ;  /* 0x00c00100ff001b82 */ /* 0x000e220000000800 */
[----:B------:R-:W0:Y:S01]  /*0170*/  @P1 LDG.E R4, desc[UR4][R4.64] ;  /* 0x0000000404041981 */ /* 0x000e22000c1e1900 */
[----:B---3--:R-:W-:-:S06]  /*0180*/  @!P0 IMAD.WIDE.U32 R6, R13, 0x4, R6 ;  /* 0x000000040d068825 */ /* 0x008fcc00078e0006 */
[----:B------:R-:W2:Y:S01]  /*0190*/  LDC.64 R8, c[0x0][0x388] ;  /* 0x0000e200ff087b82 */ /* 0x000ea20000000a00 */
[----:B------:R-:W3:Y:S07]  /*01a0*/  @!P0 LDG.E R6, desc[UR4][R6.64] ;  /* 0x0000000406068981 */ /* 0x000eee000c1e1900 */
[----:B------:R-:W3:Y:S01]  /*01b0*/  @!P0 LDC R10, c[0x3][0x8] ;  /* 0x00c00200ff0a8b82 */ /* 0x000ee20000000800 */
[----:B------:R-:W-:Y:S02]  /*01c0*/  HFMA2 R13, -RZ, RZ, 0, 0 ;  /* 0x00000000ff0d7431 */ /* 0x000fe400000001ff */
[----:B-1----:R-:W-:-:S02]  /*01d0*/  @P2 IMAD R13, R2, R15, RZ ;  /* 0x0000000f020d2224 */ /* 0x002fc400078e02ff */
[----:B--2---:R-:W-:-:S04]  /*01e0*/  IMAD.WIDE R2, R11, 0x4, R8 ;  /* 0x000000040b027825 */ /* 0x004fc800078e0208 */
[----:B0-----:R-:W-:-:S04]  /*01f0*/  @P1 IMAD R13, R4, R0, R13 ;  /* 0x00000000040d1224 */ /* 0x001fc800078e020d */
[----:B---3--:R-:W-:-:S05]  /*0200*/  @!P0 IMAD R13, R6, R10, R13 ;  /* 0x0000000a060d8224 */ /* 0x008fca00078e020d */
[----:B------:R-:W-:Y:S01]  /*0210*/  STG.E desc[UR4][R2.64], R13 ;  /* 0x0000000d02007986 */ /* 0x000fe2000c101904 */
[----:B------:R-:W-:Y:S05]  /*0220*/  EXIT ;  /* 0x000000000000794d */ /* 0x000fea0003800000 */
.L_x_0:
[----:B------:R-:W-:-:S00]  /*0230*/  BRA `(.L_x_0) ;  /* 0xfffffffc00fc7947 */ /* 0x000fc0000383ffff */
[----:B------:R-:W-:-:S00]  /*0240*/  NOP ;  /* 0x0000000000007918 */ /* 0x000fc00000000000 */
        /* <DEDUP_REMOVED lines=11> */
.L_x_1:


//--------------------- .nv.shared.reserved.0     --------------------------
	.section	.nv.shared.reserved.0,"aw",@nobits
	.weak		__nv_reservedSMEM_offset_0_alias
	.size		__nv_reservedSMEM_offset_0_alias, 0, 64
	.other		__nv_reservedSMEM_offset_0_alias,@"STO_CUDA_RESERVED_SHARED STV_DEFAULT"
__nv_reservedSMEM_offset_0_alias:
	.zero		0
	.zero		64


//--------------------- .nv.constant0._Z14convolution_1DPiS_i --------------------------
	.section	.nv.constant0._Z14convolution_1DPiS_i,"a",@progbits
	.sectionflags	@""
	.align	4
.nv.constant0._Z14convolution_1DPiS_i:
	.zero		916


//--------------------- SYMBOLS --------------------------

	.type		.nv.reservedSmem.offset0,@object
	.size		.nv.reservedSmem.offset0,0x4
